//
// Generated by NVIDIA NVVM Compiler
//
// Compiler Build ID: CL-36424714
// Cuda compilation tools, release 13.0, V13.0.88
// Based on NVVM 20.0.0
//

.version 9.0
.target sm_100
.address_size 64

	// .globl	_Z6kernelv
.extern .func  (.param .b32 func_retval0) vprintf
(
	.param .b64 vprintf_param_0,
	.param .b64 vprintf_param_1
)
;
.global .align 1 .b8 $str[38] = {104, 101, 108, 108, 111, 32, 119, 111, 114, 108, 100, 32, 102, 114, 111, 109, 32, 98, 108, 111, 99, 107, 32, 37, 100, 44, 32, 116, 104, 114, 101, 97, 100, 32, 37, 100, 10};

.visible .entry _Z6kernelv()
{
	.local .align 8 .b8 	__local_depot0[8];
	.reg .b64 	%SP;
	.reg .b64 	%SPL;
	.reg .b32 	%r<5>;
	.reg .b64 	%rd<5>;

	mov.u64 	%SPL, __local_depot0;
	cvta.local.u64 	%SP, %SPL;
	add.u64 	%rd1, %SP, 0;
	add.u64 	%rd2, %SPL, 0;
	mov.u32 	%r1, %ctaid.x;
	mov.u32 	%r2, %tid.x;
	st.local.v2.u32 	[%rd2], {%r1, %r2};
	mov.u64 	%rd3, $str;
	cvta.global.u64 	%rd4, %rd3;
	{ // callseq 0, 0
	.param .b64 param0;
	st.param.b64 	[param0], %rd4;
	.param .b64 param1;
	st.param.b64 	[param1], %rd1;
	.param .b32 retval0;
	call.uni (retval0), 
	vprintf, 
	(
	param0, 
	param1
	);
	ld.param.b32 	%r3, [retval0];
	} // callseq 0
	ret;

}


// ===== COMPILED SASS (sm_100) =====

	.target	sm_100

	.elftype	@"ET_EXEC"


//--------------------- .note.nv.tkinfo           --------------------------
	.section	.note.nv.tkinfo,"",@"SHT_NOTE"
	.sectionflags	@"SHF_NOTE_NV_TKINFO"
	.tkinfo
        /*0018*/ 	.word	0x00000002
        /*0030*/ 	.string	""
        /*0030*/ 	.string	"ptxas"
        /*0030*/ 	.string	"Cuda compilation tools, release 13.0, V13.0.88"
        /*0030*/ 	.string	"Build cuda_13.0.r13.0/compiler.36424714_0"
        /*0030*/ 	.string	"-arch sm_100 -m 64 "



//--------------------- .note.nv.cuinfo           --------------------------
	.section	.note.nv.cuinfo,"",@"SHT_NOTE"
	.sectionflags	@"SHF_NOTE_NV_CUINFO"
        /*0018*/ 	.short	0x0002
        /*001a*/ 	.short	0x0064
        /*001c*/ 	.short	0x0082
	.zero		2


//--------------------- .nv.info                  --------------------------
	.section	.nv.info,"",@"SHT_CUDA_INFO"
	.align	4


	//----- nvinfo : EIATTR_REGCOUNT
	.align		4
        /*0000*/ 	.byte	0x04, 0x2f
        /*0002*/ 	.short	(.L_2 - .L_1)
	.align		4
.L_1:
        /*0004*/ 	.word	index@(_Z6kernelv)
        /*0008*/ 	.word	0x00000018


	//----- nvinfo : EIATTR_FRAME_SIZE
	.align		4
.L_2:
        /*000c*/ 	.byte	0x04, 0x11
        /*000e*/ 	.short	(.L_4 - .L_3)
	.align		4
.L_3:
        /*0010*/ 	.word	index@(_Z6kernelv)
        /*0014*/ 	.word	0x00000008


	//----- nvinfo : EIATTR_MIN_STACK_SIZE
	.align		4
.L_4:
        /*0018*/ 	.byte	0x04, 0x12
        /*001a*/ 	.short	(.L_6 - .L_5)
	.align		4
.L_5:
        /*001c*/ 	.word	index@(_Z6kernelv)
        /*0020*/ 	.word	0x00000008
.L_6:


//--------------------- .nv.compat                --------------------------
	.section	.nv.compat,"",@"SHT_CUDA_COMPAT_INFO"
	.align	4
        /*0000*/ 	.byte	0x02, 0x09, 0x00, 0x00, 0x02, 0x02, 0x01, 0x00, 0x02, 0x05, 0x05, 0x00, 0x03, 0x07, 0x01, 0x01
        /*0010*/ 	.byte	0x02, 0x03, 0x00, 0x00, 0x02, 0x06, 0x01, 0x00, 0x04, 0x0b, 0x08, 0x00, 0x09, 0x00, 0x00, 0x00
        /*0020*/ 	.byte	0x00, 0x00, 0x00, 0x00


//--------------------- .nv.info._Z6kernelv       --------------------------
	.section	.nv.info._Z6kernelv,"",@"SHT_CUDA_INFO"
	.sectionflags	@""
	.align	4


	//----- nvinfo : EIATTR_CUDA_API_VERSION
	.align		4
        /*0000*/ 	.byte	0x04, 0x37
        /*0002*/ 	.short	(.L_8 - .L_7)
.L_7:
        /*0004*/ 	.word	0x00000082


	//----- nvinfo : EIATTR_SPARSE_MMA_MASK
	.align		4
.L_8:
        /*0008*/ 	.byte	0x03, 0x50
        /*000a*/ 	.short	0x0000


	//----- nvinfo : EIATTR_MAXREG_COUNT
	.align		4
        /*000c*/ 	.byte	0x03, 0x1b
        /*000e*/ 	.short	0x00ff


	//----- nvinfo : EIATTR_EXTERNS
	.align		4
        /*0010*/ 	.byte	0x04, 0x0f
        /*0012*/ 	.short	(.L_10 - .L_9)


	//   ....[0]....
	.align		4
.L_9:
        /*0014*/ 	.word	index@(vprintf)


	//----- nvinfo : EIATTR_MERCURY_ISA_VERSION
	.align		4
.L_10:
        /*0018*/ 	.byte	0x03, 0x5f
        /*001a*/ 	.short	0x0101


	//----- nvinfo : EIATTR_VRC_CTA_INIT_COUNT
	.align		4
        /*001c*/ 	.byte	0x02, 0x4a
	.zero		1
	.zero		1


	//----- nvinfo : EIATTR_SYSCALL_OFFSETS
	.align		4
        /*0020*/ 	.byte	0x04, 0x46
        /*0022*/ 	.short	(.L_12 - .L_11)


	//   ....[0]....
.L_11:
        /*0024*/ 	.word	0x000000f0


	//----- nvinfo : EIATTR_EXIT_INSTR_OFFSETS
	.align		4
.L_12:
        /*0028*/ 	.byte	0x04, 0x1c
        /*002a*/ 	.short	(.L_14 - .L_13)


	//   ....[0]....
.L_13:
        /*002c*/ 	.word	0x00000100


	//----- nvinfo : EIATTR_SW_WAR
	.align		4
.L_14:
        /*0030*/ 	.byte	0x04, 0x36
        /*0032*/ 	.short	(.L_16 - .L_15)
.L_15:
        /*0034*/ 	.word	0x00000008
.L_16:


//--------------------- .nv.callgraph             --------------------------
	.section	.nv.callgraph,"",@"SHT_CUDA_CALLGRAPH"
	.align	4
	.sectionentsize	8
	.align		4
        /*0000*/ 	.word	0x00000000
	.align		4
        /*0004*/ 	.word	0xffffffff
	.align		4
        /*0008*/ 	.word	index@(_Z6kernelv)
	.align		4
        /*000c*/ 	.word	index@(vprintf)
	.align		4
        /*0010*/ 	.word	0x00000000
	.align		4
        /*0014*/ 	.word	0xfffffffe
	.align		4
        /*0018*/ 	.word	0x00000000
	.align		4
        /*001c*/ 	.word	0xfffffffd
	.align		4
        /*0020*/ 	.word	0x00000000
	.align		4
        /*0024*/ 	.word	0xfffffffc


//--------------------- .nv.constant4             --------------------------
	.section	.nv.constant4,"a",@progbits
	.align	8
	.align		8
.nv.constant4:
        /*0000*/ 	.dword	vprintf
	.align		8
        /*0008*/ 	.dword	$str


//--------------------- .text._Z6kernelv          --------------------------
	.section	.text._Z6kernelv,"ax",@progbits
	.align	128
        .global         _Z6kernelv
        .type           _Z6kernelv,@function
        .size           _Z6kernelv,(.L_x_2 - _Z6kernelv)
        .other          _Z6kernelv,@"STO_CUDA_ENTRY STV_DEFAULT"
_Z6kernelv:
.text._Z6kernelv:
[----:B------:R-:W0:Y:S01]  /*0000*/  LDC R1, c[0x0][0x37c] ;  /* 0x0000df00ff017b82 */ /* 0x000e220000000800 */
[----:B------:R-:W1:Y:S01]  /*0010*/  S2R R8, SR_CTAID.X ;  /* 0x0000000000087919 */ /* 0x000e620000002500 */
[----:B0-----:R-:W-:Y:S01]  /*0020*/  VIADD R1, R1, 0xfffffff8 ;  /* 0xfffffff801017836 */ /* 0x001fe20000000000 */
[----:B------:R-:W-:Y:S01]  /*0030*/  MOV R0, 0x0 ;  /* 0x0000000000007802 */ /* 0x000fe20000000f00 */
[----:B------:R-:W0:Y:S01]  /*0040*/  LDCU UR4, c[0x0][0x2f8] ;  /* 0x00005f00ff0477ac */ /* 0x000e220008000800 */
[----:B------:R-:W1:Y:S03]  /*0050*/  S2R R9, SR_TID.X ;  /* 0x0000000000097919 */ /* 0x000e660000002100 */
[----:B------:R2:W3:Y:S01]  /*0060*/  LDC.64 R2, c[0x4][R0] ;  /* 0x0100000000027b82 */ /* 0x0004e20000000a00 */
[----:B------:R-:W4:Y:S01]  /*0070*/  LDCU.64 UR6, c[0x4][0x8] ;  /* 0x01000100ff0677ac */ /* 0x000f220008000a00 */
[----:B------:R-:W5:Y:S01]  /*0080*/  LDCU UR5, c[0x0][0x2fc] ;  /* 0x00005f80ff0577ac */ /* 0x000f620008000800 */
[----:B0-----:R-:W-:Y:S01]  /*0090*/  IADD3 R6, P0, PT, R1, UR4, RZ ;  /* 0x0000000401067c10 */ /* 0x001fe2000ff1e0ff */
[----:B----4-:R-:W-:Y:S01]  /*00a0*/  IMAD.U32 R4, RZ, RZ, UR6 ;  /* 0x00000006ff047e24 */ /* 0x010fe2000f8e00ff */
[----:B------:R-:W-:-:S03]  /*00b0*/  MOV R5, UR7 ;  /* 0x0000000700057c02 */ /* 0x000fc60008000f00 */
[----:B-----5:R-:W-:Y:S01]  /*00c0*/  IMAD.X R7, RZ, RZ, UR5, P0 ;  /* 0x00000005ff077e24 */ /* 0x020fe200080e06ff */
[----:B-1----:R2:W-:Y:S07]  /*00d0*/  STL.64 [R1], R8 ;  /* 0x0000000801007387 */ /* 0x0025ee0000100a00 */
[----:B------:R-:W-:-:S07]  /*00e0*/  LEPC R20, `(.L_x_0) ;  /* 0x000000001014794e */ /* 0x000fce0000000000 */
[----:B--23--:R-:W-:Y:S05]  /*00f0*/  CALL.ABS.NOINC R2 ;  /* 0x0000000002007343 */ /* 0x00cfea0003c00000 */
.L_x_0:
[----:B------:R-:W-:Y:S05]  /*0100*/  EXIT ;  /* 0x000000000000794d */ /* 0x000fea0003800000 */
.L_x_1:
[----:B------:R-:W-:-:S00]  /*0110*/  BRA `(.L_x_1) ;  /* 0xfffffffc00fc7947 */ /* 0x000fc0000383ffff */
[----:B------:R-:W-:-:S00]  /*0120*/  NOP ;  /* 0x0000000000007918 */ /* 0x000fc00000000000 */
        /* <DEDUP_REMOVED lines=13> */
.L_x_2:


//--------------------- .nv.global.init           --------------------------
	.section	.nv.global.init,"aw",@progbits
.nv.global.init:
	.type		$str,@object
	.size		$str,(.L_0 - $str)
$str:
        /*0000*/ 	.byte	0x68, 0x65, 0x6c, 0x6c, 0x6f, 0x20, 0x77, 0x6f, 0x72, 0x6c, 0x64, 0x20, 0x66, 0x72, 0x6f, 0x6d
        /*0010*/ 	.byte	0x20, 0x62, 0x6c, 0x6f, 0x63, 0x6b, 0x20, 0x25, 0x64, 0x2c, 0x20, 0x74, 0x68, 0x72, 0x65, 0x61
        /*0020*/ 	.byte	0x64, 0x20, 0x25, 0x64, 0x0a, 0x00
.L_0:


//--------------------- .nv.shared.reserved.0     --------------------------
	.section	.nv.shared.reserved.0,"aw",@nobits
	.weak		__nv_reservedSMEM_offset_0_alias
	.size		__nv_reservedSMEM_offset_0_alias, 0, 64
	.other		__nv_reservedSMEM_offset_0_alias,@"STO_CUDA_RESERVED_SHARED STV_DEFAULT"
__nv_reservedSMEM_offset_0_alias:
	.zero		0
	.zero		64


//--------------------- .nv.constant0._Z6kernelv  --------------------------
	.section	.nv.constant0._Z6kernelv,"a",@progbits
	.sectionflags	@""
	.align	4
.nv.constant0._Z6kernelv:
	.zero		896


//--------------------- SYMBOLS --------------------------

	.type		.nv.reservedSmem.offset0,@object
	.size		.nv.reservedSmem.offset0,0x4
	.type		vprintf,@function
